//
// Generated by NVIDIA NVVM Compiler
//
// Compiler Build ID: CL-36424714
// Cuda compilation tools, release 13.0, V13.0.88
// Based on NVVM 20.0.0
//

.version 9.0
.target sm_100
.address_size 64

	// .globl	_Z6kernelPi
.global .align 4 .b8 precalc_xorwow_matrix[102400];
.global .align 4 .b8 precalc_xorwow_offset_matrix[102400];
.global .align 4 .b8 mrg32k3aM1[2304];
.global .align 4 .b8 mrg32k3aM2[2304];
.global .align 4 .b8 mrg32k3aM1SubSeq[2016];
.global .align 4 .b8 mrg32k3aM2SubSeq[2016];
.global .align 4 .b8 mrg32k3aM1Seq[2304];
.global .align 4 .b8 mrg32k3aM2Seq[2304];
.const .align 8 .b8 __cr_lgamma_table[72];

.visible .entry _Z6kernelPi(
	.param .u64 .ptr .align 1 _Z6kernelPi_param_0
)
{
	.reg .pred 	%p<4>;
	.reg .b32 	%r<111>;
	.reg .b64 	%rd<20>;
	.reg .b64 	%fd<13>;

	ld.param.u64 	%rd3, [_Z6kernelPi_param_0];
	cvta.to.global.u64 	%rd4, %rd3;
	mov.u32 	%r25, %ntid.x;
	mov.u32 	%r26, %ctaid.x;
	mov.u32 	%r27, %tid.x;
	mad.lo.s32 	%r28, %r25, %r26, %r27;
	cvt.s64.s32 	%rd5, %r28;
	mul.wide.s32 	%rd6, %r28, 4;
	add.s64 	%rd1, %rd4, %rd6;
	mov.b32 	%r105, 0;
	st.global.u32 	[%rd1], %r105;
	// begin inline asm
	mov.u64 	%rd2, %clock64;
	// end inline asm
	add.s64 	%rd7, %rd2, %rd5;
	cvt.u32.u64 	%r29, %rd7;
	xor.b32  	%r30, %r29, -1429050551;
	mul.lo.s32 	%r31, %r30, 1099087573;
	{ .reg .b32 tmp; mov.b64 {tmp, %r32}, %rd7; }
	xor.b32  	%r33, %r32, -136515619;
	mul.lo.s32 	%r34, %r33, -1703105765;
	add.s32 	%r110, %r31, 5783321;
	xor.b32  	%r109, %r34, 88675123;
	add.s32 	%r108, %r34, 521288629;
	xor.b32  	%r107, %r31, 362436069;
	add.s32 	%r106, %r31, 123456789;
	mul.lo.s32 	%r35, %r33, 1703105765;
	sub.s32 	%r36, %r31, %r35;
	add.s32 	%r104, %r36, 6977678;
$L__BB0_1:
	shr.u32 	%r37, %r106, 2;
	xor.b32  	%r38, %r37, %r106;
	shl.b32 	%r39, %r110, 4;
	shl.b32 	%r40, %r38, 1;
	xor.b32  	%r41, %r39, %r40;
	xor.b32  	%r42, %r41, %r110;
	xor.b32  	%r14, %r42, %r38;
	add.s32 	%r43, %r104, %r14;
	shr.u32 	%r44, %r107, 2;
	xor.b32  	%r45, %r44, %r107;
	shl.b32 	%r46, %r14, 4;
	shl.b32 	%r47, %r45, 1;
	xor.b32  	%r48, %r47, %r46;
	xor.b32  	%r49, %r48, %r45;
	xor.b32  	%r15, %r49, %r14;
	add.s32 	%r50, %r104, %r15;
	add.s32 	%r51, %r50, 362437;
	cvt.u64.u32 	%rd8, %r43;
	mul.wide.u32 	%rd9, %r51, 2097152;
	xor.b64  	%rd10, %rd9, %rd8;
	cvt.rn.f64.u64 	%fd1, %rd10;
	fma.rn.f64 	%fd2, %fd1, 0d3CA0000000000000, 0d3C90000000000000;
	shr.u32 	%r52, %r108, 2;
	xor.b32  	%r53, %r52, %r108;
	shl.b32 	%r54, %r15, 4;
	shl.b32 	%r55, %r53, 1;
	xor.b32  	%r56, %r55, %r54;
	xor.b32  	%r57, %r56, %r53;
	xor.b32  	%r16, %r57, %r15;
	add.s32 	%r58, %r104, %r16;
	add.s32 	%r59, %r58, 724874;
	shr.u32 	%r60, %r109, 2;
	xor.b32  	%r61, %r60, %r109;
	shl.b32 	%r62, %r16, 4;
	shl.b32 	%r63, %r61, 1;
	xor.b32  	%r64, %r63, %r62;
	xor.b32  	%r65, %r64, %r61;
	xor.b32  	%r106, %r65, %r16;
	add.s32 	%r66, %r104, %r106;
	add.s32 	%r67, %r66, 1087311;
	cvt.u64.u32 	%rd11, %r59;
	mul.wide.u32 	%rd12, %r67, 2097152;
	xor.b64  	%rd13, %rd12, %rd11;
	cvt.rn.f64.u64 	%fd3, %rd13;
	fma.rn.f64 	%fd4, %fd3, 0d3CA0000000000000, 0d3C90000000000000;
	mul.f64 	%fd5, %fd4, %fd4;
	fma.rn.f64 	%fd6, %fd2, %fd2, %fd5;
	setp.gtu.f64 	%p1, %fd6, 0d3FF0000000000000;
	@%p1 bra 	$L__BB0_3;
	ld.global.u32 	%r68, [%rd1];
	add.s32 	%r69, %r68, 1;
	st.global.u32 	[%rd1], %r69;
$L__BB0_3:
	shr.u32 	%r70, %r110, 2;
	xor.b32  	%r71, %r70, %r110;
	shl.b32 	%r72, %r106, 4;
	shl.b32 	%r73, %r71, 1;
	xor.b32  	%r74, %r72, %r73;
	xor.b32  	%r75, %r74, %r106;
	xor.b32  	%r107, %r75, %r71;
	add.s32 	%r76, %r104, %r107;
	add.s32 	%r77, %r76, 1449748;
	shr.u32 	%r78, %r14, 2;
	xor.b32  	%r79, %r78, %r14;
	shl.b32 	%r80, %r107, 4;
	shl.b32 	%r81, %r79, 1;
	xor.b32  	%r82, %r81, %r80;
	xor.b32  	%r83, %r82, %r79;
	xor.b32  	%r108, %r83, %r107;
	add.s32 	%r84, %r104, %r108;
	add.s32 	%r85, %r84, 1812185;
	cvt.u64.u32 	%rd14, %r77;
	mul.wide.u32 	%rd15, %r85, 2097152;
	xor.b64  	%rd16, %rd15, %rd14;
	cvt.rn.f64.u64 	%fd7, %rd16;
	fma.rn.f64 	%fd8, %fd7, 0d3CA0000000000000, 0d3C90000000000000;
	shr.u32 	%r86, %r15, 2;
	xor.b32  	%r87, %r86, %r15;
	shl.b32 	%r88, %r108, 4;
	shl.b32 	%r89, %r87, 1;
	xor.b32  	%r90, %r89, %r88;
	xor.b32  	%r91, %r90, %r87;
	xor.b32  	%r109, %r91, %r108;
	add.s32 	%r92, %r104, %r109;
	add.s32 	%r93, %r92, 2174622;
	shr.u32 	%r94, %r16, 2;
	xor.b32  	%r95, %r94, %r16;
	shl.b32 	%r96, %r109, 4;
	shl.b32 	%r97, %r95, 1;
	xor.b32  	%r98, %r97, %r96;
	xor.b32  	%r99, %r98, %r95;
	xor.b32  	%r110, %r99, %r109;
	add.s32 	%r100, %r104, %r110;
	add.s32 	%r101, %r100, 2537059;
	cvt.u64.u32 	%rd17, %r93;
	mul.wide.u32 	%rd18, %r101, 2097152;
	xor.b64  	%rd19, %rd18, %rd17;
	cvt.rn.f64.u64 	%fd9, %rd19;
	fma.rn.f64 	%fd10, %fd9, 0d3CA0000000000000, 0d3C90000000000000;
	mul.f64 	%fd11, %fd10, %fd10;
	fma.rn.f64 	%fd12, %fd8, %fd8, %fd11;
	setp.gtu.f64 	%p2, %fd12, 0d3FF0000000000000;
	@%p2 bra 	$L__BB0_5;
	ld.global.u32 	%r102, [%rd1];
	add.s32 	%r103, %r102, 1;
	st.global.u32 	[%rd1], %r103;
$L__BB0_5:
	add.s32 	%r105, %r105, 2;
	add.s32 	%r104, %r104, 2899496;
	setp.ne.s32 	%p3, %r105, 2048;
	@%p3 bra 	$L__BB0_1;
	ret;

}


// ===== COMPILED SASS (sm_100) =====

	.target	sm_100

	.elftype	@"ET_EXEC"


//--------------------- .note.nv.tkinfo           --------------------------
	.section	.note.nv.tkinfo,"",@"SHT_NOTE"
	.sectionflags	@"SHF_NOTE_NV_TKINFO"
	.tkinfo
        /*0018*/ 	.word	0x00000002
        /*0030*/ 	.string	""
        /*0030*/ 	.string	"ptxas"
        /*0030*/ 	.string	"Cuda compilation tools, release 13.0, V13.0.88"
        /*0030*/ 	.string	"Build cuda_13.0.r13.0/compiler.36424714_0"
        /*0030*/ 	.string	"-arch sm_100 -m 64 "



//--------------------- .note.nv.cuinfo           --------------------------
	.section	.note.nv.cuinfo,"",@"SHT_NOTE"
	.sectionflags	@"SHF_NOTE_NV_CUINFO"
        /*0018*/ 	.short	0x0002
        /*001a*/ 	.short	0x0064
        /*001c*/ 	.short	0x0082
	.zero		2


//--------------------- .nv.info                  --------------------------
	.section	.nv.info,"",@"SHT_CUDA_INFO"
	.align	4


	//----- nvinfo : EIATTR_REGCOUNT
	.align		4
        /*0000*/ 	.byte	0x04, 0x2f
        /*0002*/ 	.short	(.L_10 - .L_9)
	.align		4
.L_9:
        /*0004*/ 	.word	index@(_Z6kernelPi)
        /*0008*/ 	.word	0x0000001a


	//----- nvinfo : EIATTR_FRAME_SIZE
	.align		4
.L_10:
        /*000c*/ 	.byte	0x04, 0x11
        /*000e*/ 	.short	(.L_12 - .L_11)
	.align		4
.L_11:
        /*0010*/ 	.word	index@(_Z6kernelPi)
        /*0014*/ 	.word	0x00000000


	//----- nvinfo : EIATTR_MIN_STACK_SIZE
	.align		4
.L_12:
        /*0018*/ 	.byte	0x04, 0x12
        /*001a*/ 	.short	(.L_14 - .L_13)
	.align		4
.L_13:
        /*001c*/ 	.word	index@(_Z6kernelPi)
        /*0020*/ 	.word	0x00000000
.L_14:


//--------------------- .nv.compat                --------------------------
	.section	.nv.compat,"",@"SHT_CUDA_COMPAT_INFO"
	.align	4
        /*0000*/ 	.byte	0x02, 0x09, 0x00, 0x00, 0x02, 0x02, 0x01, 0x00, 0x02, 0x05, 0x05, 0x00, 0x03, 0x07, 0x01, 0x01
        /*0010*/ 	.byte	0x02, 0x03, 0x00, 0x00, 0x02, 0x06, 0x01, 0x00, 0x04, 0x0b, 0x08, 0x00, 0x01, 0x00, 0x00, 0x00
        /*0020*/ 	.byte	0x00, 0x00, 0x00, 0x00


//--------------------- .nv.info._Z6kernelPi      --------------------------
	.section	.nv.info._Z6kernelPi,"",@"SHT_CUDA_INFO"
	.sectionflags	@""
	.align	4


	//----- nvinfo : EIATTR_CUDA_API_VERSION
	.align		4
        /*0000*/ 	.byte	0x04, 0x37
        /*0002*/ 	.short	(.L_16 - .L_15)
.L_15:
        /*0004*/ 	.word	0x00000082


	//----- nvinfo : EIATTR_KPARAM_INFO
	.align		4
.L_16:
        /*0008*/ 	.byte	0x04, 0x17
        /*000a*/ 	.short	(.L_18 - .L_17)
.L_17:
        /*000c*/ 	.word	0x00000000
        /*0010*/ 	.short	0x0000
        /*0012*/ 	.short	0x0000
        /*0014*/ 	.byte	0x00, 0xf5, 0x21, 0x00


	//----- nvinfo : EIATTR_SPARSE_MMA_MASK
	.align		4
.L_18:
        /*0018*/ 	.byte	0x03, 0x50
        /*001a*/ 	.short	0x0000


	//----- nvinfo : EIATTR_MAXREG_COUNT
	.align		4
        /*001c*/ 	.byte	0x03, 0x1b
        /*001e*/ 	.short	0x00ff


	//----- nvinfo : EIATTR_MERCURY_ISA_VERSION
	.align		4
        /*0020*/ 	.byte	0x03, 0x5f
        /*0022*/ 	.short	0x0101


	//----- nvinfo : EIATTR_VRC_CTA_INIT_COUNT
	.align		4
        /*0024*/ 	.byte	0x02, 0x4a
	.zero		1
	.zero		1


	//----- nvinfo : EIATTR_EXIT_INSTR_OFFSETS
	.align		4
        /*0028*/ 	.byte	0x04, 0x1c
        /*002a*/ 	.short	(.L_20 - .L_19)


	//   ....[0]....
.L_19:
        /*002c*/ 	.word	0x00000760


	//----- nvinfo : EIATTR_CBANK_PARAM_SIZE
	.align		4
.L_20:
        /*0030*/ 	.byte	0x03, 0x19
        /*0032*/ 	.short	0x0008


	//----- nvinfo : EIATTR_PARAM_CBANK
	.align		4
        /*0034*/ 	.byte	0x04, 0x0a
        /*0036*/ 	.short	(.L_22 - .L_21)
	.align		4
.L_21:
        /*0038*/ 	.word	index@(.nv.constant0._Z6kernelPi)
        /*003c*/ 	.short	0x0380
        /*003e*/ 	.short	0x0008


	//----- nvinfo : EIATTR_SW_WAR
	.align		4
.L_22:
        /*0040*/ 	.byte	0x04, 0x36
        /*0042*/ 	.short	(.L_24 - .L_23)
.L_23:
        /*0044*/ 	.word	0x00000008
.L_24:


//--------------------- .nv.callgraph             --------------------------
	.section	.nv.callgraph,"",@"SHT_CUDA_CALLGRAPH"
	.align	4
	.sectionentsize	8
	.align		4
        /*0000*/ 	.word	0x00000000
	.align		4
        /*0004*/ 	.word	0xffffffff
	.align		4
        /*0008*/ 	.word	0x00000000
	.align		4
        /*000c*/ 	.word	0xfffffffe
	.align		4
        /*0010*/ 	.word	0x00000000
	.align		4
        /*0014*/ 	.word	0xfffffffd
	.align		4
        /*0018*/ 	.word	0x00000000
	.align		4
        /*001c*/ 	.word	0xfffffffc


//--------------------- .nv.constant4             --------------------------
	.section	.nv.constant4,"a",@progbits
	.align	8
	.align		8
.nv.constant4:
        /*0000*/ 	.dword	precalc_xorwow_matrix
	.align		8
        /*0008*/ 	.dword	precalc_xorwow_offset_matrix
	.align		8
        /*0010*/ 	.dword	mrg32k3aM1
	.align		8
        /*0018*/ 	.dword	mrg32k3aM2
	.align		8
        /*0020*/ 	.dword	mrg32k3aM1SubSeq
	.align		8
        /*0028*/ 	.dword	mrg32k3aM2SubSeq
	.align		8
        /*0030*/ 	.dword	mrg32k3aM1Seq
	.align		8
        /*0038*/ 	.dword	mrg32k3aM2Seq


//--------------------- .nv.constant3             --------------------------
	.section	.nv.constant3,"a",@progbits
	.align	8
.nv.constant3:
	.type		__cr_lgamma_table,@object
	.size		__cr_lgamma_table,(.L_8 - __cr_lgamma_table)
__cr_lgamma_table:
        /*0000*/ 	.byte	0x00, 0x00, 0x00, 0x00, 0x00, 0x00, 0x00, 0x00, 0x00, 0x00, 0x00, 0x00, 0x00, 0x00, 0x00, 0x00
        /*0010*/ 	.byte	0xef, 0x39, 0xfa, 0xfe, 0x42, 0x2e, 0xe6, 0x3f, 0x02, 0x20, 0x2a, 0xfa, 0x0b, 0xab, 0xfc, 0x3f
        /*0020*/ 	.byte	0xf9, 0x2c, 0x92, 0x7c, 0xa7, 0x6c, 0x09, 0x40, 0xc9, 0x79, 0x44, 0x3c, 0x64, 0x26, 0x13, 0x40
        /*0030*/ 	.byte	0xca, 0x01, 0xcf, 0x3a, 0x27, 0x51, 0x1a, 0x40, 0x30, 0xcc, 0x2d, 0xf3, 0xe1, 0x0c, 0x21, 0x40
        /*0040*/ 	.byte	0x0d, 0xb7, 0xfc, 0x82, 0x8e, 0x35, 0x25, 0x40
.L_8:


//--------------------- .text._Z6kernelPi         --------------------------
	.section	.text._Z6kernelPi,"ax",@progbits
	.align	128
        .global         _Z6kernelPi
        .type           _Z6kernelPi,@function
        .size           _Z6kernelPi,(.L_x_2 - _Z6kernelPi)
        .other          _Z6kernelPi,@"STO_CUDA_ENTRY STV_DEFAULT"
_Z6kernelPi:
.text._Z6kernelPi:
[----:B------:R-:W-:Y:S01]  /*0000*/  LDC R1, c[0x0][0x37c] ;  /* 0x0000df00ff017b82 */ /* 0x000fe20000000800 */
[----:B------:R-:W0:Y:S07]  /*0010*/  S2R R7, SR_CTAID.X ;  /* 0x0000000000077919 */ /* 0x000e2e0000002500 */
[----:B------:R-:W1:Y:S01]  /*0020*/  LDC.64 R2, c[0x0][0x380] ;  /* 0x0000e000ff027b82 */ /* 0x000e620000000a00 */
[----:B------:R-:W0:Y:S01]  /*0030*/  LDCU UR4, c[0x0][0x360] ;  /* 0x00006c00ff0477ac */ /* 0x000e220008000800 */
[----:B------:R-:W0:Y:S01]  /*0040*/  S2R R0, SR_TID.X ;  /* 0x0000000000007919 */ /* 0x000e220000002100 */
[----:B------:R-:W2:Y:S01]  /*0050*/  LDCU.64 UR6, c[0x0][0x358] ;  /* 0x00006b00ff0677ac */ /* 0x000ea20008000a00 */
[----:B0-----:R-:W-:Y:S01]  /*0060*/  IMAD R7, R7, UR4, R0 ;  /* 0x0000000407077c24 */ /* 0x001fe2000f8e0200 */
[----:B------:R-:W-:-:S03]  /*0070*/  UMOV UR4, URZ ;  /* 0x000000ff00047c82 */ /* 0x000fc60008000000 */
[----:B-1----:R-:W-:-:S05]  /*0080*/  IMAD.WIDE R2, R7, 0x4, R2 ;  /* 0x0000000407027825 */ /* 0x002fca00078e0202 */
[----:B--2---:R0:W-:Y:S01]  /*0090*/  STG.E desc[UR6][R2.64], RZ ;  /* 0x000000ff02007986 */ /* 0x0041e2000c101906 */
[----:B------:R-:W-:-:S06]  /*00a0*/  CS2R R4, SR_CLOCKLO ;  /* 0x0000000000047805 */ /* 0x000fcc0000015000 */
[----:B------:R-:W-:-:S04]  /*00b0*/  IADD3 R0, P0, PT, R7, R4, RZ ;  /* 0x0000000407007210 */ /* 0x000fc80007f1e0ff */
[----:B------:R-:W-:Y:S02]  /*00c0*/  LEA.HI.X.SX32 R5, R7, R5, 0x1, P0 ;  /* 0x0000000507057211 */ /* 0x000fe400000f0eff */
[----:B------:R-:W-:Y:S02]  /*00d0*/  LOP3.LUT R0, R0, 0xaad26b49, RZ, 0x3c, !PT ;  /* 0xaad26b4900007812 */ /* 0x000fe400078e3cff */
[----:B------:R-:W-:-:S03]  /*00e0*/  LOP3.LUT R5, R5, 0xf7dcefdd, RZ, 0x3c, !PT ;  /* 0xf7dcefdd05057812 */ /* 0x000fc600078e3cff */
[----:B------:R-:W-:-:S04]  /*00f0*/  IMAD R0, R0, 0x4182bed5, RZ ;  /* 0x4182bed500007824 */ /* 0x000fc800078e02ff */
[C---:B------:R-:W-:Y:S01]  /*0100*/  IMAD R7, R5.reuse, -0x658354e5, R0 ;  /* 0x9a7cab1b05077824 */ /* 0x040fe200078e0200 */
[C---:B------:R-:W-:Y:S01]  /*0110*/  LOP3.LUT R10, R0.reuse, 0x159a55e5, RZ, 0x3c, !PT ;  /* 0x159a55e5000a7812 */ /* 0x040fe200078e3cff */
[----:B------:R-:W-:Y:S02]  /*0120*/  IMAD R5, R5, -0x658354e5, RZ ;  /* 0x9a7cab1b05057824 */ /* 0x000fe400078e02ff */
[C---:B------:R-:W-:Y:S02]  /*0130*/  VIADD R6, R0.reuse, 0x583f19 ;  /* 0x00583f1900067836 */ /* 0x040fe40000000000 */
[----:B------:R-:W-:Y:S01]  /*0140*/  VIADD R0, R0, 0x75bcd15 ;  /* 0x075bcd1500007836 */ /* 0x000fe20000000000 */
[----:B------:R-:W-:Y:S01]  /*0150*/  LOP3.LUT R14, R5, 0x5491333, RZ, 0x3c, !PT ;  /* 0x05491333050e7812 */ /* 0x000fe200078e3cff */
[----:B------:R-:W-:Y:S02]  /*0160*/  VIADD R7, R7, 0x6a788e ;  /* 0x006a788e07077836 */ /* 0x000fe40000000000 */
[----:B0-----:R-:W-:-:S07]  /*0170*/  VIADD R12, R5, 0x1f123bb5 ;  /* 0x1f123bb5050c7836 */ /* 0x001fce0000000000 */
.L_x_0:
[----:B0-----:R-:W-:Y:S01]  /*0180*/  SHF.R.U32.HI R5, RZ, 0x2, R0 ;  /* 0x00000002ff057819 */ /* 0x001fe20000011600 */
[----:B------:R-:W-:Y:S01]  /*0190*/  IMAD.SHL.U32 R9, R6, 0x10, RZ ;  /* 0x0000001006097824 */ /* 0x000fe200078e00ff */
[----:B------:R-:W-:Y:S02]  /*01a0*/  SHF.R.U32.HI R11, RZ, 0x2, R10 ;  /* 0x00000002ff0b7819 */ /* 0x000fe4000001160a */
[----:B------:R-:W-:Y:S02]  /*01b0*/  LOP3.LUT R5, R5, R0, RZ, 0x3c, !PT ;  /* 0x0000000005057212 */ /* 0x000fe400078e3cff */
[----:B------:R-:W-:-:S03]  /*01c0*/  LOP3.LUT R11, R11, R10, RZ, 0x3c, !PT ;  /* 0x0000000a0b0b7212 */ /* 0x000fc600078e3cff */
[----:B------:R-:W-:Y:S02]  /*01d0*/  IMAD.SHL.U32 R0, R5, 0x2, RZ ;  /* 0x0000000205007824 */ /* 0x000fe400078e00ff */
[----:B------:R-:W-:-:S03]  /*01e0*/  IMAD.SHL.U32 R4, R11, 0x2, RZ ;  /* 0x000000020b047824 */ /* 0x000fc600078e00ff */
[----:B------:R-:W-:Y:S02]  /*01f0*/  LOP3.LUT R0, R6, R9, R0, 0x96, !PT ;  /* 0x0000000906007212 */ /* 0x000fe400078e9600 */
[----:B------:R-:W-:Y:S02]  /*0200*/  SHF.R.U32.HI R9, RZ, 0x2, R14 ;  /* 0x00000002ff097819 */ /* 0x000fe4000001160e */
[----:B------:R-:W-:Y:S02]  /*0210*/  LOP3.LUT R10, R0, R5, RZ, 0x3c, !PT ;  /* 0x00000005000a7212 */ /* 0x000fe400078e3cff */
[----:B------:R-:W-:Y:S02]  /*0220*/  SHF.R.U32.HI R5, RZ, 0x2, R12 ;  /* 0x00000002ff057819 */ /* 0x000fe4000001160c */
[----:B------:R-:W-:Y:S01]  /*0230*/  LOP3.LUT R9, R9, R14, RZ, 0x3c, !PT ;  /* 0x0000000e09097212 */ /* 0x000fe200078e3cff */
[C---:B------:R-:W-:Y:S01]  /*0240*/  IMAD.SHL.U32 R0, R10.reuse, 0x10, RZ ;  /* 0x000000100a007824 */ /* 0x040fe200078e00ff */
[----:B------:R-:W-:Y:S01]  /*0250*/  LOP3.LUT R5, R5, R12, RZ, 0x3c, !PT ;  /* 0x0000000c05057212 */ /* 0x000fe200078e3cff */
[----:B------:R-:W-:-:S03]  /*0260*/  IMAD.IADD R19, R10, 0x1, R7 ;  /* 0x000000010a137824 */ /* 0x000fc600078e0207 */
[----:B------:R-:W-:Y:S01]  /*0270*/  LOP3.LUT R11, R11, R4, R0, 0x96, !PT ;  /* 0x000000040b0b7212 */ /* 0x000fe200078e9600 */
[----:B------:R-:W-:-:S03]  /*0280*/  IMAD.SHL.U32 R4, R5, 0x2, RZ ;  /* 0x0000000205047824 */ /* 0x000fc600078e00ff */
[----:B------:R-:W-:-:S05]  /*0290*/  LOP3.LUT R12, R11, R10, RZ, 0x3c, !PT ;  /* 0x0000000a0b0c7212 */ /* 0x000fca00078e3cff */
[----:B------:R-:W-:-:S05]  /*02a0*/  IMAD.SHL.U32 R0, R12, 0x10, RZ ;  /* 0x000000100c007824 */ /* 0x000fca00078e00ff */
[----:B------:R-:W-:Y:S01]  /*02b0*/  LOP3.LUT R5, R5, R4, R0, 0x96, !PT ;  /* 0x0000000405057212 */ /* 0x000fe200078e9600 */
[----:B------:R-:W-:-:S03]  /*02c0*/  IMAD.SHL.U32 R4, R9, 0x2, RZ ;  /* 0x0000000209047824 */ /* 0x000fc600078e00ff */
[----:B------:R-:W-:-:S04]  /*02d0*/  LOP3.LUT R14, R5, R12, RZ, 0x3c, !PT ;  /* 0x0000000c050e7212 */ /* 0x000fc800078e3cff */
[----:B------:R-:W-:Y:S01]  /*02e0*/  IADD3 R21, PT, PT, R7, 0xb0f8a, R14 ;  /* 0x000b0f8a07157810 */ /* 0x000fe20007ffe00e */
[----:B------:R-:W-:-:S05]  /*02f0*/  IMAD.SHL.U32 R0, R14, 0x10, RZ ;  /* 0x000000100e007824 */ /* 0x000fca00078e00ff */
[----:B------:R-:W-:Y:S02]  /*0300*/  LOP3.LUT R9, R9, R4, R0, 0x96, !PT ;  /* 0x0000000409097212 */ /* 0x000fe400078e9600 */
[----:B------:R-:W-:Y:S02]  /*0310*/  IADD3 R4, PT, PT, R7, 0x587c5, R12 ;  /* 0x000587c507047810 */ /* 0x000fe40007ffe00c */
[----:B------:R-:W-:-:S03]  /*0320*/  LOP3.LUT R0, R9, R14, RZ, 0x3c, !PT ;  /* 0x0000000e09007212 */ /* 0x000fc600078e3cff */
[----:B------:R-:W-:Y:S01]  /*0330*/  IMAD.WIDE.U32 R4, R4, 0x200000, RZ ;  /* 0x0020000004047825 */ /* 0x000fe200078e00ff */
[----:B------:R-:W-:Y:S02]  /*0340*/  IADD3 R8, PT, PT, R7, 0x10974f, R0 ;  /* 0x0010974f07087810 */ /* 0x000fe40007ffe000 */
[----:B------:R-:W-:-:S03]  /*0350*/  LOP3.LUT R18, R4, R19, RZ, 0x3c, !PT ;  /* 0x0000001304127212 */ /* 0x000fc600078e3cff */
[----:B------:R-:W-:-:S04]  /*0360*/  IMAD.WIDE.U32 R8, R8, 0x200000, RZ ;  /* 0x0020000008087825 */ /* 0x000fc800078e00ff */
[----:B------:R-:W-:Y:S01]  /*0370*/  IMAD.MOV.U32 R19, RZ, RZ, R5 ;  /* 0x000000ffff137224 */ /* 0x000fe200078e0005 */
[----:B------:R-:W-:Y:S01]  /*0380*/  LOP3.LUT R20, R8, R21, RZ, 0x3c, !PT ;  /* 0x0000001508147212 */ /* 0x000fe200078e3cff */
[----:B------:R-:W-:Y:S02]  /*0390*/  IMAD.MOV.U32 R21, RZ, RZ, R9 ;  /* 0x000000ffff157224 */ /* 0x000fe400078e0009 */
[----:B------:R-:W0:Y:S01]  /*03a0*/  I2F.F64.U64 R8, R18 ;  /* 0x0000001200087312 */ /* 0x000e220000301800 */
[----:B------:R-:W-:Y:S02]  /*03b0*/  IMAD.MOV.U32 R4, RZ, RZ, 0x0 ;  /* 0x00000000ff047424 */ /* 0x000fe400078e00ff */
[----:B------:R-:W-:-:S05]  /*03c0*/  IMAD.MOV.U32 R5, RZ, RZ, 0x3ca00000 ;  /* 0x3ca00000ff057424 */ /* 0x000fca00078e00ff */
[----:B------:R-:W1:Y:S01]  /*03d0*/  I2F.F64.U64 R16, R20 ;  /* 0x0000001400107312 */ /* 0x000e620000301800 */
[-C--:B0-----:R-:W-:Y:S02]  /*03e0*/  DFMA R8, R8, R4.reuse, 5.5511151231257827021e-17 ;  /* 0x3c9000000808742b */ /* 0x081fe40000000004 */
[----:B-1----:R-:W-:-:S08]  /*03f0*/  DFMA R16, R16, R4, 5.5511151231257827021e-17 ;  /* 0x3c9000001010742b */ /* 0x002fd00000000004 */
[----:B------:R-:W-:-:S08]  /*0400*/  DMUL R16, R16, R16 ;  /* 0x0000001010107228 */ /* 0x000fd00000000000 */
[----:B------:R-:W-:-:S08]  /*0410*/  DFMA R16, R8, R8, R16 ;  /* 0x000000080810722b */ /* 0x000fd00000000010 */
[----:B------:R-:W-:-:S14]  /*0420*/  DSETP.GTU.AND P0, PT, R16, 1, PT ;  /* 0x3ff000001000742a */ /* 0x000fdc0003f0c000 */
[----:B------:R-:W2:Y:S01]  /*0430*/  @!P0 LDG.E R8, desc[UR6][R2.64] ;  /* 0x0000000602088981 */ /* 0x000ea2000c1e1900 */
[----:B------:R-:W-:Y:S01]  /*0440*/  SHF.R.U32.HI R9, RZ, 0x2, R6 ;  /* 0x00000002ff097819 */ /* 0x000fe20000011606 */
[----:B------:R-:W-:Y:S01]  /*0450*/  IMAD.SHL.U32 R11, R0, 0x10, RZ ;  /* 0x00000010000b7824 */ /* 0x000fe200078e00ff */
[----:B------:R-:W-:Y:S02]  /*0460*/  SHF.R.U32.HI R13, RZ, 0x2, R10 ;  /* 0x00000002ff0d7819 */ /* 0x000fe4000001160a */
[----:B------:R-:W-:Y:S02]  /*0470*/  LOP3.LUT R9, R9, R6, RZ, 0x3c, !PT ;  /* 0x0000000609097212 */ /* 0x000fe400078e3cff */
[----:B------:R-:W-:-:S03]  /*0480*/  LOP3.LUT R13, R13, R10, RZ, 0x3c, !PT ;  /* 0x0000000a0d0d7212 */ /* 0x000fc600078e3cff */
[----:B------:R-:W-:-:S05]  /*0490*/  IMAD.SHL.U32 R6, R9, 0x2, RZ ;  /* 0x0000000209067824 */ /* 0x000fca00078e00ff */
[----:B------:R-:W-:Y:S02]  /*04a0*/  LOP3.LUT R6, R0, R11, R6, 0x96, !PT ;  /* 0x0000000b00067212 */ /* 0x000fe400078e9606 */
[----:B------:R-:W-:Y:S02]  /*04b0*/  SHF.R.U32.HI R11, RZ, 0x2, R12 ;  /* 0x00000002ff0b7819 */ /* 0x000fe4000001160c */
[----:B------:R-:W-:Y:S01]  /*04c0*/  LOP3.LUT R10, R6, R9, RZ, 0x3c, !PT ;  /* 0x00000009060a7212 */ /* 0x000fe200078e3cff */
[----:B------:R-:W-:Y:S01]  /*04d0*/  IMAD.SHL.U32 R9, R13, 0x2, RZ ;  /* 0x000000020d097824 */ /* 0x000fe200078e00ff */
[----:B------:R-:W-:Y:S02]  /*04e0*/  LOP3.LUT R11, R11, R12, RZ, 0x3c, !PT ;  /* 0x0000000c0b0b7212 */ /* 0x000fe400078e3cff */
[----:B------:R-:W-:Y:S01]  /*04f0*/  IADD3 R21, PT, PT, R7, 0x161f14, R10 ;  /* 0x00161f1407157810 */ /* 0x000fe20007ffe00a */
[----:B------:R-:W-:-:S05]  /*0500*/  IMAD.SHL.U32 R6, R10, 0x10, RZ ;  /* 0x000000100a067824 */ /* 0x000fca00078e00ff */
[----:B------:R-:W-:Y:S02]  /*0510*/  LOP3.LUT R9, R13, R9, R6, 0x96, !PT ;  /* 0x000000090d097212 */ /* 0x000fe400078e9606 */
[----:B------:R-:W-:Y:S02]  /*0520*/  SHF.R.U32.HI R13, RZ, 0x2, R14 ;  /* 0x00000002ff0d7819 */ /* 0x000fe4000001160e */
[----:B------:R-:W-:Y:S01]  /*0530*/  LOP3.LUT R12, R9, R10, RZ, 0x3c, !PT ;  /* 0x0000000a090c7212 */ /* 0x000fe200078e3cff */
[----:B------:R-:W-:Y:S01]  /*0540*/  IMAD.SHL.U32 R9, R11, 0x2, RZ ;  /* 0x000000020b097824 */ /* 0x000fe200078e00ff */
[----:B------:R-:W-:Y:S02]  /*0550*/  LOP3.LUT R13, R13, R14, RZ, 0x3c, !PT ;  /* 0x0000000e0d0d7212 */ /* 0x000fe400078e3cff */
[----:B------:R-:W-:Y:S01]  /*0560*/  IADD3 R16, PT, PT, R7, 0x1ba6d9, R12 ;  /* 0x001ba6d907107810 */ /* 0x000fe20007ffe00c */
[----:B------:R-:W-:-:S04]  /*0570*/  IMAD.SHL.U32 R6, R12, 0x10, RZ ;  /* 0x000000100c067824 */ /* 0x000fc800078e00ff */
[----:B------:R-:W-:Y:S01]  /*0580*/  IMAD.WIDE.U32 R16, R16, 0x200000, RZ ;  /* 0x0020000010107825 */ /* 0x000fe200078e00ff */
[----:B------:R-:W-:-:S04]  /*0590*/  LOP3.LUT R9, R11, R9, R6, 0x96, !PT ;  /* 0x000000090b097212 */ /* 0x000fc800078e9606 */
[----:B------:R-:W-:Y:S01]  /*05a0*/  LOP3.LUT R14, R9, R12, RZ, 0x3c, !PT ;  /* 0x0000000c090e7212 */ /* 0x000fe200078e3cff */
[----:B------:R-:W-:Y:S01]  /*05b0*/  IMAD.SHL.U32 R9, R13, 0x2, RZ ;  /* 0x000000020d097824 */ /* 0x000fe200078e00ff */
[----:B------:R-:W-:Y:S01]  /*05c0*/  LOP3.LUT R20, R16, R21, RZ, 0x3c, !PT ;  /* 0x0000001510147212 */ /* 0x000fe200078e3cff */
[----:B------:R-:W-:Y:S01]  /*05d0*/  IMAD.MOV.U32 R21, RZ, RZ, R17 ;  /* 0x000000ffff157224 */ /* 0x000fe200078e0011 */
[----:B------:R-:W-:Y:S01]  /*05e0*/  IADD3 R23, PT, PT, R7, 0x212e9e, R14 ;  /* 0x00212e9e07177810 */ /* 0x000fe20007ffe00e */
[----:B------:R-:W-:Y:S02]  /*05f0*/  IMAD.SHL.U32 R6, R14, 0x10, RZ ;  /* 0x000000100e067824 */ /* 0x000fe400078e00ff */
[----:B------:R-:W0:Y:S03]  /*0600*/  I2F.F64.U64 R16, R20 ;  /* 0x0000001400107312 */ /* 0x000e260000301800 */
[----:B------:R-:W-:-:S04]  /*0610*/  LOP3.LUT R9, R13, R9, R6, 0x96, !PT ;  /* 0x000000090d097212 */ /* 0x000fc800078e9606 */
[----:B------:R-:W-:-:S04]  /*0620*/  LOP3.LUT R6, R9, R14, RZ, 0x3c, !PT ;  /* 0x0000000e09067212 */ /* 0x000fc800078e3cff */
[----:B------:R-:W-:Y:S01]  /*0630*/  IADD3 R18, PT, PT, R7, 0x26b663, R6 ;  /* 0x0026b66307127810 */ /* 0x000fe20007ffe006 */
[----:B0-----:R-:W-:-:S04]  /*0640*/  DFMA R16, R16, R4, 5.5511151231257827021e-17 ;  /* 0x3c9000001010742b */ /* 0x001fc80000000004 */
[----:B------:R-:W-:-:S03]  /*0650*/  IMAD.WIDE.U32 R18, R18, 0x200000, RZ ;  /* 0x0020000012127825 */ /* 0x000fc600078e00ff */
[----:B------:R-:W-:Y:S01]  /*0660*/  LOP3.LUT R22, R18, R23, RZ, 0x3c, !PT ;  /* 0x0000001712167212 */ /* 0x000fe200078e3cff */
[----:B------:R-:W-:-:S04]  /*0670*/  IMAD.MOV.U32 R23, RZ, RZ, R19 ;  /* 0x000000ffff177224 */ /* 0x000fc800078e0013 */
[----:B------:R-:W0:Y:S02]  /*0680*/  I2F.F64.U64 R18, R22 ;  /* 0x0000001600127312 */ /* 0x000e240000301800 */
[----:B0-----:R-:W-:-:S08]  /*0690*/  DFMA R18, R18, R4, 5.5511151231257827021e-17 ;  /* 0x3c9000001212742b */ /* 0x001fd00000000004 */
[----:B------:R-:W-:-:S08]  /*06a0*/  DMUL R18, R18, R18 ;  /* 0x0000001212127228 */ /* 0x000fd00000000000 */
[----:B------:R-:W-:-:S08]  /*06b0*/  DFMA R18, R16, R16, R18 ;  /* 0x000000101012722b */ /* 0x000fd00000000012 */
[----:B------:R-:W-:Y:S01]  /*06c0*/  DSETP.GTU.AND P1, PT, R18, 1, PT ;  /* 0x3ff000001200742a */ /* 0x000fe20003f2c000 */
[----:B--2---:R-:W-:-:S05]  /*06d0*/  @!P0 VIADD R5, R8, 0x1 ;  /* 0x0000000108058836 */ /* 0x004fca0000000000 */
[----:B------:R0:W-:Y:S08]  /*06e0*/  @!P0 STG.E desc[UR6][R2.64], R5 ;  /* 0x0000000502008986 */ /* 0x0001f0000c101906 */
[----:B------:R-:W2:Y:S01]  /*06f0*/  @!P1 LDG.E R9, desc[UR6][R2.64] ;  /* 0x0000000602099981 */ /* 0x000ea2000c1e1900 */
[----:B------:R-:W-:Y:S01]  /*0700*/  UIADD3 UR4, UPT, UPT, UR4, 0x2, URZ ;  /* 0x0000000204047890 */ /* 0x000fe2000fffe0ff */
[----:B------:R-:W-:-:S03]  /*0710*/  VIADD R7, R7, 0x2c3e28 ;  /* 0x002c3e2807077836 */ /* 0x000fc60000000000 */
[----:B------:R-:W-:Y:S01]  /*0720*/  UISETP.NE.AND UP0, UPT, UR4, 0x800, UPT ;  /* 0x000008000400788c */ /* 0x000fe2000bf05270 */
[----:B--2---:R-:W-:-:S05]  /*0730*/  @!P1 VIADD R9, R9, 0x1 ;  /* 0x0000000109099836 */ /* 0x004fca0000000000 */
[----:B------:R0:W-:Y:S03]  /*0740*/  @!P1 STG.E desc[UR6][R2.64], R9 ;  /* 0x0000000902009986 */ /* 0x0001e6000c101906 */
[----:B------:R-:W-:Y:S05]  /*0750*/  BRA.U UP0, `(.L_x_0) ;  /* 0xfffffff900887547 */ /* 0x000fea000b83ffff */
[----:B------:R-:W-:Y:S05]  /*0760*/  EXIT ;  /* 0x000000000000794d */ /* 0x000fea0003800000 */
.L_x_1:
[----:B------:R-:W-:-:S00]  /*0770*/  BRA `(.L_x_1) ;  /* 0xfffffffc00fc7947 */ /* 0x000fc0000383ffff */
[----:B------:R-:W-:-:S00]  /*0780*/  NOP ;  /* 0x0000000000007918 */ /* 0x000fc00000000000 */
[----:B------:R-:W-:-:S00]  /*0790*/  NOP ;  /* 0x0000000000007918 */ /* 0x000fc00000000000 */
[----:B------:R-:W-:-:S00]  /*07a0*/  NOP ;  /* 0x0000000000007918 */ /* 0x000fc00000000000 */
[----:B------:R-:W-:-:S00]  /*07b0*/  NOP ;  /* 0x0000000000007918 */ /* 0x000fc00000000000 */
[----:B------:R-:W-:-:S00]  /*07c0*/  NOP ;  /* 0x0000000000007918 */ /* 0x000fc00000000000 */
[----:B------:R-:W-:-:S00]  /*07d0*/  NOP ;  /* 0x0000000000007918 */ /* 0x000fc00000000000 */
[----:B------:R-:W-:-:S00]  /*07e0*/  NOP ;  /* 0x0000000000007918 */ /* 0x000fc00000000000 */
[----:B------:R-:W-:-:S00]  /*07f0*/  NOP ;  /* 0x0000000000007918 */ /* 0x000fc00000000000 */
.L_x_2:


//--------------------- .nv.global.init           --------------------------
	.section	.nv.global.init,"aw",@progbits
	.align	4
.nv.global.init:
	.type		mrg32k3aM1SubSeq,@object
	.size		mrg32k3aM1SubSeq,(mrg32k3aM2SubSeq - mrg32k3aM1SubSeq)
mrg32k3aM1SubSeq:
        /*0000*/ 	.byte	0x0b, 0xcc, 0xee, 0x04, 0x73, 0x29, 0x8b, 0x6f, 0xf6, 0x53, 0x03, 0xf6, 0x23, 0xf6, 0xea, 0xda
        /* <DEDUP_REMOVED lines=125> */
	.type		mrg32k3aM2SubSeq,@object
	.size		mrg32k3aM2SubSeq,(mrg32k3aM1 - mrg32k3aM2SubSeq)
mrg32k3aM2SubSeq:
        /* <DEDUP_REMOVED lines=126> */
	.type		mrg32k3aM1,@object
	.size		mrg32k3aM1,(mrg32k3aM1Seq - mrg32k3aM1)
mrg32k3aM1:
        /* <DEDUP_REMOVED lines=144> */
	.type		mrg32k3aM1Seq,@object
	.size		mrg32k3aM1Seq,(mrg32k3aM2 - mrg32k3aM1Seq)
mrg32k3aM1Seq:
        /* <DEDUP_REMOVED lines=144> */
	.type		mrg32k3aM2,@object
	.size		mrg32k3aM2,(mrg32k3aM2Seq - mrg32k3aM2)
mrg32k3aM2:
        /* <DEDUP_REMOVED lines=144> */
	.type		mrg32k3aM2Seq,@object
	.size		mrg32k3aM2Seq,(precalc_xorwow_matrix - mrg32k3aM2Seq)
mrg32k3aM2Seq:
        /* <DEDUP_REMOVED lines=144> */
	.type		precalc_xorwow_matrix,@object
	.size		precalc_xorwow_matrix,(precalc_xorwow_offset_matrix - precalc_xorwow_matrix)
precalc_xorwow_matrix:
        /* <DEDUP_REMOVED lines=6400> */
	.type		precalc_xorwow_offset_matrix,@object
	.size		precalc_xorwow_offset_matrix,(.L_1 - precalc_xorwow_offset_matrix)
precalc_xorwow_offset_matrix:
        /* <DEDUP_REMOVED lines=6400> */
.L_1:


//--------------------- .nv.shared.reserved.0     --------------------------
	.section	.nv.shared.reserved.0,"aw",@nobits
	.weak		__nv_reservedSMEM_offset_0_alias
	.size		__nv_reservedSMEM_offset_0_alias, 0, 64
	.other		__nv_reservedSMEM_offset_0_alias,@"STO_CUDA_RESERVED_SHARED STV_DEFAULT"
__nv_reservedSMEM_offset_0_alias:
	.zero		0
	.zero		64


//--------------------- .nv.constant0._Z6kernelPi --------------------------
	.section	.nv.constant0._Z6kernelPi,"a",@progbits
	.sectionflags	@""
	.align	4
.nv.constant0._Z6kernelPi:
	.zero		904


//--------------------- SYMBOLS --------------------------

	.type		.nv.reservedSmem.offset0,@object
	.size		.nv.reservedSmem.offset0,0x4
